	.headerflags	@"EF_CUDA_TEXMODE_UNIFIED EF_CUDA_64BIT_ADDRESS EF_CUDA_ACCELERATORS EF_CUDA_SM90 EF_CUDA_VIRTUAL_SM(EF_CUDA_SM90)"
	.elftype	@"ET_EXEC"


//--------------------- .nv.info                  --------------------------
	.section	.nv.info,"",@"SHT_CUDA_INFO"
	.align	4


	//----- nvinfo : EIATTR_REGCOUNT
	.align		4
        /*0000*/ 	.byte	0x04, 0x2f
        /*0002*/ 	.short	(.L_3 - .L_2)
	.align		4
.L_2:
        /*0004*/ 	.word	index@(triton_per_fused__weight_norm_interface_2)
        /*0008*/ 	.word	0x00000013


	//----- nvinfo : EIATTR_MIN_STACK_SIZE
	.align		4
.L_3:
        /*000c*/ 	.byte	0x04, 0x12
        /*000e*/ 	.short	(.L_5 - .L_4)
	.align		4
.L_4:
        /*0010*/ 	.word	index@(triton_per_fused__weight_norm_interface_2)
        /*0014*/ 	.word	0x00000000


	//----- nvinfo : EIATTR_FRAME_SIZE
	.align		4
.L_5:
        /*0018*/ 	.byte	0x04, 0x11
        /*001a*/ 	.short	(.L_7 - .L_6)
	.align		4
.L_6:
        /*001c*/ 	.word	index@(triton_per_fused__weight_norm_interface_2)
        /*0020*/ 	.word	0x00000000


	//----- nvinfo : EIATTR_MIN_STACK_SIZE
	.align		4
.L_7:
        /*0024*/ 	.byte	0x04, 0x12
        /*0026*/ 	.short	(.L_9 - .L_8)
	.align		4
.L_8:
        /*0028*/ 	.word	index@(triton_per_fused__weight_norm_interface_2)
        /*002c*/ 	.word	0x00000000
.L_9:


//--------------------- .nv.info.triton_per_fused__weight_norm_interface_2 --------------------------
	.section	.nv.info.triton_per_fused__weight_norm_interface_2,"",@"SHT_CUDA_INFO"
	.sectionflags	@""
	.align	4


	//----- nvinfo : EIATTR_CUDA_API_VERSION
	.align		4
        /*0000*/ 	.byte	0x04, 0x37
        /*0002*/ 	.short	(.L_11 - .L_10)
.L_10:
        /*0004*/ 	.word	0x0000007c


	//----- nvinfo : EIATTR_KPARAM_INFO
	.align		4
.L_11:
        /*0008*/ 	.byte	0x04, 0x17
        /*000a*/ 	.short	(.L_13 - .L_12)
.L_12:
        /*000c*/ 	.word	0x00000000
        /*0010*/ 	.short	0x0005
        /*0012*/ 	.short	0x0024
        /*0014*/ 	.byte	0x00, 0xf0, 0x11, 0x00


	//----- nvinfo : EIATTR_KPARAM_INFO
	.align		4
.L_13:
        /*0018*/ 	.byte	0x04, 0x17
        /*001a*/ 	.short	(.L_15 - .L_14)
.L_14:
        /*001c*/ 	.word	0x00000000
        /*0020*/ 	.short	0x0004
        /*0022*/ 	.short	0x0020
        /*0024*/ 	.byte	0x00, 0xf0, 0x11, 0x00


	//----- nvinfo : EIATTR_KPARAM_INFO
	.align		4
.L_15:
        /*0028*/ 	.byte	0x04, 0x17
        /*002a*/ 	.short	(.L_17 - .L_16)
.L_16:
        /*002c*/ 	.word	0x00000000
        /*0030*/ 	.short	0x0003
        /*0032*/ 	.short	0x0018
        /*0034*/ 	.byte	0x00, 0xf4, 0x21, 0x00


	//----- nvinfo : EIATTR_KPARAM_INFO
	.align		4
.L_17:
        /*0038*/ 	.byte	0x04, 0x17
        /*003a*/ 	.short	(.L_19 - .L_18)
.L_18:
        /*003c*/ 	.word	0x00000000
        /*0040*/ 	.short	0x0002
        /*0042*/ 	.short	0x0010
        /*0044*/ 	.byte	0x00, 0xf4, 0x21, 0x00


	//----- nvinfo : EIATTR_KPARAM_INFO
	.align		4
.L_19:
        /*0048*/ 	.byte	0x04, 0x17
        /*004a*/ 	.short	(.L_21 - .L_20)
.L_20:
        /*004c*/ 	.word	0x00000000
        /*0050*/ 	.short	0x0001
        /*0052*/ 	.short	0x0008
        /*0054*/ 	.byte	0x00, 0xf4, 0x21, 0x00


	//----- nvinfo : EIATTR_KPARAM_INFO
	.align		4
.L_21:
        /*0058*/ 	.byte	0x04, 0x17
        /*005a*/ 	.short	(.L_23 - .L_22)
.L_22:
        /*005c*/ 	.word	0x00000000
        /*0060*/ 	.short	0x0000
        /*0062*/ 	.short	0x0000
        /*0064*/ 	.byte	0x00, 0xf4, 0x21, 0x00


	//----- nvinfo : EIATTR_SPARSE_MMA_MASK
	.align		4
.L_23:
        /*0068*/ 	.byte	0x03, 0x50
        /*006a*/ 	.short	0x0000


	//----- nvinfo : EIATTR_MAXREG_COUNT
	.align		4
        /*006c*/ 	.byte	0x03, 0x1b
        /*006e*/ 	.short	0x00ff


	//----- nvinfo : EIATTR_COOP_GROUP_MASK_REGIDS
	.align		4
        /*0070*/ 	.byte	0x04, 0x29
        /*0072*/ 	.short	(.L_25 - .L_24)


	//   ....[0]....
.L_24:
        /*0074*/ 	.word	0xffffffff


	//   ....[1]....
        /*0078*/ 	.word	0xffffffff


	//   ....[2]....
        /*007c*/ 	.word	0xffffffff


	//   ....[3]....
        /*0080*/ 	.word	0xffffffff


	//   ....[4]....
        /*0084*/ 	.word	0xffffffff


	//   ....[5]....
        /*0088*/ 	.word	0xffffffff


	//   ....[6]....
        /*008c*/ 	.word	0xffffffff


	//   ....[7]....
        /*0090*/ 	.word	0xffffffff


	//----- nvinfo : EIATTR_COOP_GROUP_INSTR_OFFSETS
	.align		4
.L_25:
        /*0094*/ 	.byte	0x04, 0x28
        /*0096*/ 	.short	(.L_27 - .L_26)


	//   ....[0]....
.L_26:
        /*0098*/ 	.word	0x000001a0


	//   ....[1]....
        /*009c*/ 	.word	0x000001b0


	//   ....[2]....
        /*00a0*/ 	.word	0x000001e0


	//   ....[3]....
        /*00a4*/ 	.word	0x000001f0


	//   ....[4]....
        /*00a8*/ 	.word	0x00000220


	//   ....[5]....
        /*00ac*/ 	.word	0x00000230


	//   ....[6]....
        /*00b0*/ 	.word	0x00000260


	//   ....[7]....
        /*00b4*/ 	.word	0x00000270


	//----- nvinfo : EIATTR_EXIT_INSTR_OFFSETS
	.align		4
.L_27:
        /*00b8*/ 	.byte	0x04, 0x1c
        /*00ba*/ 	.short	(.L_29 - .L_28)


	//   ....[0]....
.L_28:
        /*00bc*/ 	.word	0x000003c0


	//   ....[1]....
        /*00c0*/ 	.word	0x000003e0


	//----- nvinfo : EIATTR_REQNTID
	.align		4
.L_29:
        /*00c4*/ 	.byte	0x04, 0x10
        /*00c6*/ 	.short	(.L_31 - .L_30)
.L_30:
        /*00c8*/ 	.word	0x00000040
        /*00cc*/ 	.word	0x00000001
        /*00d0*/ 	.word	0x00000001


	//----- nvinfo : EIATTR_CBANK_PARAM_SIZE
	.align		4
.L_31:
        /*00d4*/ 	.byte	0x03, 0x19
        /*00d6*/ 	.short	0x0028


	//----- nvinfo : EIATTR_PARAM_CBANK
	.align		4
        /*00d8*/ 	.byte	0x04, 0x0a
        /*00da*/ 	.short	(.L_33 - .L_32)
	.align		4
.L_32:
        /*00dc*/ 	.word	index@(.nv.constant0.triton_per_fused__weight_norm_interface_2)
        /*00e0*/ 	.short	0x0210
        /*00e2*/ 	.short	0x0028


	//----- nvinfo : EIATTR_SW_WAR
	.align		4
.L_33:
        /*00e4*/ 	.byte	0x04, 0x36
        /*00e6*/ 	.short	(.L_35 - .L_34)
.L_34:
        /*00e8*/ 	.word	0x00000008
.L_35:


//--------------------- .nv.callgraph             --------------------------
	.section	.nv.callgraph,"",@"SHT_CUDA_CALLGRAPH"
	.align	4
	.sectionentsize	8
	.align		4
        /*0000*/ 	.word	0x00000000
	.align		4
        /*0004*/ 	.word	0xffffffff
	.align		4
        /*0008*/ 	.word	0x00000000
	.align		4
        /*000c*/ 	.word	0xfffffffe
	.align		4
        /*0010*/ 	.word	0x00000000
	.align		4
        /*0014*/ 	.word	0xfffffffd
	.align		4
        /*0018*/ 	.word	0x00000000
	.align		4
        /*001c*/ 	.word	0xfffffffc


//--------------------- .nv.constant4             --------------------------
	.section	.nv.constant4,"a",@progbits
	.align	8
	.align		8
.nv.constant4:
        /*0000*/ 	.dword	_$_str
	.align		8
        /*0008*/ 	.dword	_$_str_$_2


//--------------------- .text.triton_per_fused__weight_norm_interface_2 --------------------------
	.section	.text.triton_per_fused__weight_norm_interface_2,"ax",@progbits
	.sectionflags	@"SHF_BARRIERS=1"
	.align	128
        .global         triton_per_fused__weight_norm_interface_2
        .type           triton_per_fused__weight_norm_interface_2,@function
        .size           triton_per_fused__weight_norm_interface_2,(.L_x_1 - triton_per_fused__weight_norm_interface_2)
        .other          triton_per_fused__weight_norm_interface_2,@"STO_CUDA_ENTRY STV_DEFAULT"
triton_per_fused__weight_norm_interface_2:
.text.triton_per_fused__weight_norm_interface_2:
[----:B------:R-:W0:Y:S02]  /*0000*/  LDC R1, c[0x0][0x28] ;  /* 0x00000a00ff017b82 */ /* 0x000e240000000800 */
[----:B------:R-:W1:Y:S01]  /*0010*/  S2R R2, SR_CTAID.X ;  /* 0x0000000000027919 */ /* 0x000e620000002500 */
[----:B------:R-:W2:Y:S01]  /*0020*/  LDC.64 R6, c[0x0][0x218] ;  /* 0x00008600ff067b82 */ /* 0x000ea20000000a00 */
[----:B------:R-:W-:Y:S01]  /*0030*/  CS2R R4, SRZ ;  /* 0x0000000000047805 */ /* 0x000fe2000001ff00 */
[----:B------:R-:W-:Y:S01]  /*0040*/  ULDC.64 UR4, c[0x0][0x208] ;  /* 0x0000820000047ab9 */ /* 0x000fe20000000a00 */
[----:B------:R-:W3:Y:S05]  /*0050*/  S2R R12, SR_TID.X ;  /* 0x00000000000c7919 */ /* 0x000eea0000002100 */
[----:B------:R-:W4:Y:S01]  /*0060*/  LDC.64 R8, c[0x0][0x220] ;  /* 0x00008800ff087b82 */ /* 0x000f220000000a00 */
[----:B-1----:R-:W-:-:S02]  /*0070*/  ISETP.GE.AND P0, PT, R2, 0x4, PT ;  /* 0x000000040200780c */ /* 0x002fc40003f06270 */
[----:B---3--:R-:W-:-:S04]  /*0080*/  LOP3.LUT R3, R12, 0xf, RZ, 0xc0, !PT ;  /* 0x0000000f0c037812 */ /* 0x008fc800078ec0ff */
[----:B------:R-:W-:Y:S01]  /*0090*/  ISETP.LT.U32.AND P1, PT, R3, 0xc, !P0 ;  /* 0x0000000c0300780c */ /* 0x000fe20004721070 */
[----:B------:R-:W-:-:S04]  /*00a0*/  IMAD R0, R2, 0xc, R3 ;  /* 0x0000000c02007824 */ /* 0x000fc800078e0203 */
[----:B--2---:R-:W-:-:S08]  /*00b0*/  IMAD.WIDE R6, R0, 0x4, R6 ;  /* 0x0000000400067825 */ /* 0x004fd000078e0206 */
[----:B------:R-:W2:Y:S04]  /*00c0*/  @P1 LDG.E R4, desc[UR4][R6.64] ;  /* 0x0000000406041981 */ /* 0x000ea8000c1e1900 */
[----:B------:R-:W3:Y:S01]  /*00d0*/  @P1 LDG.E R5, desc[UR4][R6.64] ;  /* 0x0000000406051981 */ /* 0x000ee2000c1e1900 */
[----:B------:R-:W-:Y:S01]  /*00e0*/  HFMA2.MMA R3, -RZ, RZ, 0, 0 ;  /* 0x00000000ff037435 */ /* 0x000fe200000001ff */
[----:B----4-:R-:W-:-:S09]  /*00f0*/  IMAD.WIDE R8, R2, 0x4, R8 ;  /* 0x0000000402087825 */ /* 0x010fd200078e0208 */
[----:B------:R1:W4:Y:S01]  /*0100*/  @!P0 LDG.E.EL R3, desc[UR4][R8.64] ;  /* 0x0000000408038981 */ /* 0x000322000c2e1900 */
[----:B------:R-:W-:Y:S01]  /*0110*/  BAR.SYNC.DEFER_BLOCKING 0x0 ;  /* 0x0000000000007b1d */ /* 0x000fe20000010000 */
[----:B------:R-:W-:-:S04]  /*0120*/  LOP3.LUT P0, RZ, R12, 0x3f, RZ, 0xc0, !PT ;  /* 0x0000003f0cff7812 */ /* 0x000fc8000780c0ff */
[----:B------:R-:W-:Y:S02]  /*0130*/  ISETP.LT.AND P0, PT, R2, 0x4, !P0 ;  /* 0x000000040200780c */ /* 0x000fe40004701270 */
[----:B--2---:R-:W-:Y:S02]  /*0140*/  SEL R4, R4, RZ, P1 ;  /* 0x000000ff04047207 */ /* 0x004fe40000800000 */
[----:B---3--:R-:W-:-:S03]  /*0150*/  SEL R5, R5, RZ, P1 ;  /* 0x000000ff05057207 */ /* 0x008fc60000800000 */
[----:B------:R-:W-:Y:S02]  /*0160*/  FMUL R10, R4, R4 ;  /* 0x00000004040a7220 */ /* 0x000fe40000400000 */
[----:B------:R-:W-:-:S03]  /*0170*/  FMUL R5, R5, R5 ;  /* 0x0000000505057220 */ /* 0x000fc60000400000 */
[----:B------:R-:W-:Y:S02]  /*0180*/  FSEL R10, R10, RZ, P1 ;  /* 0x000000ff0a0a7208 */ /* 0x000fe40000800000 */
[----:B------:R-:W-:-:S03]  /*0190*/  FSEL R5, R5, RZ, P1 ;  /* 0x000000ff05057208 */ /* 0x000fc60000800000 */
[----:B------:R-:W2:Y:S04]  /*01a0*/  SHFL.BFLY PT, R11, R10, 0x8, 0x1f ;  /* 0x0d001f000a0b7f89 */ /* 0x000ea800000e0000 */
[----:B------:R-:W3:Y:S01]  /*01b0*/  SHFL.BFLY PT, R14, R5, 0x8, 0x1f ;  /* 0x0d001f00050e7f89 */ /* 0x000ee200000e0000 */
[----:B--2---:R-:W-:Y:S01]  /*01c0*/  FADD R11, R10, R11 ;  /* 0x0000000b0a0b7221 */ /* 0x004fe20000000000 */
[----:B---3--:R-:W-:-:S04]  /*01d0*/  FADD R14, R5, R14 ;  /* 0x0000000e050e7221 */ /* 0x008fc80000000000 */
[----:B------:R-:W2:Y:S04]  /*01e0*/  SHFL.BFLY PT, R6, R11, 0x4, 0x1f ;  /* 0x0c801f000b067f89 */ /* 0x000ea800000e0000 */
[----:B-1----:R-:W1:Y:S01]  /*01f0*/  SHFL.BFLY PT, R9, R14, 0x4, 0x1f ;  /* 0x0c801f000e097f89 */ /* 0x002e6200000e0000 */
[----:B--2---:R-:W-:Y:S01]  /*0200*/  FADD R6, R11, R6 ;  /* 0x000000060b067221 */ /* 0x004fe20000000000 */
[----:B-1----:R-:W-:-:S04]  /*0210*/  FADD R13, R14, R9 ;  /* 0x000000090e0d7221 */ /* 0x002fc80000000000 */
[----:B------:R-:W1:Y:S04]  /*0220*/  SHFL.BFLY PT, R7, R6, 0x2, 0x1f ;  /* 0x0c401f0006077f89 */ /* 0x000e6800000e0000 */
[----:B------:R-:W2:Y:S01]  /*0230*/  SHFL.BFLY PT, R16, R13, 0x2, 0x1f ;  /* 0x0c401f000d107f89 */ /* 0x000ea200000e0000 */
[----:B-1----:R-:W-:Y:S01]  /*0240*/  FADD R7, R6, R7 ;  /* 0x0000000706077221 */ /* 0x002fe20000000000 */
[----:B--2---:R-:W-:-:S04]  /*0250*/  FADD R16, R13, R16 ;  /* 0x000000100d107221 */ /* 0x004fc80000000000 */
[----:B------:R-:W1:Y:S04]  /*0260*/  SHFL.BFLY PT, R8, R7, 0x1, 0x1f ;  /* 0x0c201f0007087f89 */ /* 0x000e6800000e0000 */
[----:B------:R-:W2:Y:S01]  /*0270*/  SHFL.BFLY PT, R5, R16, 0x1, 0x1f ;  /* 0x0c201f0010057f89 */ /* 0x000ea200000e0000 */
[----:B-1----:R-:W-:Y:S02]  /*0280*/  FADD R10, R7, R8 ;  /* 0x00000008070a7221 */ /* 0x002fe40000000000 */
[----:B------:R-:W1:Y:S02]  /*0290*/  LDC.64 R8, c[0x0][0x210] ;  /* 0x00008400ff087b82 */ /* 0x000e640000000a00 */
[----:B------:R-:W3:Y:S01]  /*02a0*/  MUFU.SQRT R11, R10 ;  /* 0x0000000a000b7308 */ /* 0x000ee20000002000 */
[----:B--2---:R-:W-:-:S05]  /*02b0*/  FADD R5, R16, R5 ;  /* 0x0000000510057221 */ /* 0x004fca0000000000 */
[----:B------:R-:W2:Y:S02]  /*02c0*/  LDC.64 R6, c[0x0][0x228] ;  /* 0x00008a00ff067b82 */ /* 0x000ea40000000a00 */
[----:B------:R-:W-:Y:S01]  /*02d0*/  MUFU.SQRT R5, R5 ;  /* 0x0000000500057308 */ /* 0x000fe20000002000 */
[C---:B---3--:R-:W-:Y:S02]  /*02e0*/  FSETP.GT.AND P3, PT, R11.reuse, 8.50705917302346158658e+37, PT ;  /* 0x7e8000000b00780b */ /* 0x048fe40003f64000 */
[----:B------:R-:W-:-:S11]  /*02f0*/  FSETP.GEU.AND P2, PT, R11, 1.175494350822287508e-38, PT ;  /* 0x008000000b00780b */ /* 0x000fd60003f4e000 */
[----:B------:R-:W-:Y:S01]  /*0300*/  @P3 FMUL R11, R11, 0.25 ;  /* 0x3e8000000b0b3820 */ /* 0x000fe20000400000 */
[----:B----4-:R-:W-:Y:S01]  /*0310*/  @P3 FMUL R3, R3, 0.25 ;  /* 0x3e80000003033820 */ /* 0x010fe20000400000 */
[----:B------:R-:W-:Y:S01]  /*0320*/  LOP3.LUT P3, RZ, R12, 0x30, RZ, 0xc0, !PT ;  /* 0x000000300cff7812 */ /* 0x000fe2000786c0ff */
[----:B--2---:R-:W-:-:S04]  /*0330*/  IMAD.WIDE R6, R0, 0x4, R6 ;  /* 0x0000000400067825 */ /* 0x004fc800078e0206 */
[----:B------:R-:W-:Y:S01]  /*0340*/  @!P2 FMUL R11, R11, 16777216 ;  /* 0x4b8000000b0ba820 */ /* 0x000fe20000400000 */
[----:B------:R-:W-:Y:S01]  /*0350*/  @!P2 FMUL R3, R3, 16777216 ;  /* 0x4b8000000303a820 */ /* 0x000fe20000400000 */
[----:B------:R-:W-:Y:S02]  /*0360*/  PLOP3.LUT P1, PT, P3, P1, PT, 0x8, 0x0 ;  /* 0x000000000000781c */ /* 0x000fe40001f22170 */
[----:B------:R-:W2:Y:S02]  /*0370*/  MUFU.RCP R14, R11 ;  /* 0x0000000b000e7308 */ /* 0x000ea40000001000 */
[----:B--2---:R-:W-:Y:S01]  /*0380*/  FMUL R13, R14, R3 ;  /* 0x000000030e0d7220 */ /* 0x004fe20000400000 */
[----:B-1----:R-:W-:-:S04]  /*0390*/  IMAD.WIDE R2, R2, 0x4, R8 ;  /* 0x0000000402027825 */ /* 0x002fc800078e0208 */
[----:B------:R-:W-:Y:S01]  /*03a0*/  FMUL R13, R4, R13 ;  /* 0x0000000d040d7220 */ /* 0x000fe20000400000 */
[----:B------:R1:W-:Y:S03]  /*03b0*/  @P0 STG.E desc[UR4][R2.64], R5 ;  /* 0x0000000502000986 */ /* 0x0003e6000c101904 */
[----:B------:R-:W-:Y:S05]  /*03c0*/  @!P1 EXIT ;  /* 0x000000000000994d */ /* 0x000fea0003800000 */
[----:B------:R-:W-:Y:S01]  /*03d0*/  STG.E desc[UR4][R6.64], R13 ;  /* 0x0000000d06007986 */ /* 0x000fe2000c101904 */
[----:B------:R-:W-:Y:S05]  /*03e0*/  EXIT ;  /* 0x000000000000794d */ /* 0x000fea0003800000 */
.L_x_0:
[----:B------:R-:W-:-:S00]  /*03f0*/  BRA `(.L_x_0) ;  /* 0xfffffffc00fc7947 */ /* 0x000fc0000383ffff */
[----:B------:R-:W-:-:S00]  /*0400*/  NOP ;  /* 0x0000000000007918 */ /* 0x000fc00000000000 */
[----:B------:R-:W-:-:S00]  /*0410*/  NOP ;  /* 0x0000000000007918 */ /* 0x000fc00000000000 */
[----:B------:R-:W-:-:S00]  /*0420*/  NOP ;  /* 0x0000000000007918 */ /* 0x000fc00000000000 */
[----:B------:R-:W-:-:S00]  /*0430*/  NOP ;  /* 0x0000000000007918 */ /* 0x000fc00000000000 */
[----:B------:R-:W-:-:S00]  /*0440*/  NOP ;  /* 0x0000000000007918 */ /* 0x000fc00000000000 */
[----:B------:R-:W-:-:S00]  /*0450*/  NOP ;  /* 0x0000000000007918 */ /* 0x000fc00000000000 */
[----:B------:R-:W-:-:S00]  /*0460*/  NOP ;  /* 0x0000000000007918 */ /* 0x000fc00000000000 */
[----:B------:R-:W-:-:S00]  /*0470*/  NOP ;  /* 0x0000000000007918 */ /* 0x000fc00000000000 */
.L_x_1:


//--------------------- .nv.global.init           --------------------------
	.section	.nv.global.init,"aw",@progbits
.nv.global.init:
	.type		_$_str,@object
	.size		_$_str,(_$_str_$_2 - _$_str)
_$_str:
        /*0000*/ 	.byte	0x5f, 0x5f, 0x43, 0x55, 0x44, 0x41, 0x5f, 0x46, 0x54, 0x5a, 0x00
	.type		_$_str_$_2,@object
	.size		_$_str_$_2,(.L_1 - _$_str_$_2)
_$_str_$_2:
        /*000b*/ 	.byte	0x5f, 0x5f, 0x43, 0x55, 0x44, 0x41, 0x5f, 0x50, 0x52, 0x45, 0x43, 0x5f, 0x53, 0x51, 0x52, 0x54
        /*001b*/ 	.byte	0x00
.L_1:


//--------------------- .nv.constant0.triton_per_fused__weight_norm_interface_2 --------------------------
	.section	.nv.constant0.triton_per_fused__weight_norm_interface_2,"a",@progbits
	.sectionflags	@""
	.align	4
.nv.constant0.triton_per_fused__weight_norm_interface_2:
	.zero		568
